//
// Generated by NVIDIA NVVM Compiler
//
// Compiler Build ID: CL-36424714
// Cuda compilation tools, release 13.0, V13.0.88
// Based on NVVM 20.0.0
//

.version 9.0
.target sm_100
.address_size 64

	// .globl	_Z16histogram_kernelPjS_jj

.visible .entry _Z16histogram_kernelPjS_jj(
	.param .u64 .ptr .align 1 _Z16histogram_kernelPjS_jj_param_0,
	.param .u64 .ptr .align 1 _Z16histogram_kernelPjS_jj_param_1,
	.param .u32 _Z16histogram_kernelPjS_jj_param_2,
	.param .u32 _Z16histogram_kernelPjS_jj_param_3
)
{
	.reg .pred 	%p<2>;
	.reg .b32 	%r<8>;
	.reg .b64 	%rd<9>;

	ld.param.u64 	%rd1, [_Z16histogram_kernelPjS_jj_param_0];
	ld.param.u64 	%rd2, [_Z16histogram_kernelPjS_jj_param_1];
	ld.param.u32 	%r2, [_Z16histogram_kernelPjS_jj_param_2];
	mov.u32 	%r3, %ntid.x;
	mov.u32 	%r4, %ctaid.x;
	mov.u32 	%r5, %tid.x;
	mad.lo.s32 	%r1, %r3, %r4, %r5;
	setp.ge.u32 	%p1, %r1, %r2;
	@%p1 bra 	$L__BB0_2;
	cvta.to.global.u64 	%rd3, %rd1;
	cvta.to.global.u64 	%rd4, %rd2;
	mul.wide.u32 	%rd5, %r1, 4;
	add.s64 	%rd6, %rd3, %rd5;
	ld.global.u32 	%r6, [%rd6];
	mul.wide.u32 	%rd7, %r6, 4;
	add.s64 	%rd8, %rd4, %rd7;
	atom.global.add.u32 	%r7, [%rd8], 1;
$L__BB0_2:
	ret;

}
	// .globl	_Z14convert_kernelPjj
.visible .entry _Z14convert_kernelPjj(
	.param .u64 .ptr .align 1 _Z14convert_kernelPjj_param_0,
	.param .u32 _Z14convert_kernelPjj_param_1
)
{
	.reg .pred 	%p<3>;
	.reg .b32 	%r<8>;
	.reg .b64 	%rd<5>;

	ld.param.u64 	%rd2, [_Z14convert_kernelPjj_param_0];
	ld.param.u32 	%r2, [_Z14convert_kernelPjj_param_1];
	mov.u32 	%r3, %ntid.x;
	mov.u32 	%r4, %ctaid.x;
	mov.u32 	%r5, %tid.x;
	mad.lo.s32 	%r1, %r3, %r4, %r5;
	setp.ge.u32 	%p1, %r1, %r2;
	@%p1 bra 	$L__BB1_3;
	cvta.to.global.u64 	%rd3, %rd2;
	mul.wide.u32 	%rd4, %r1, 4;
	add.s64 	%rd1, %rd3, %rd4;
	ld.global.u32 	%r6, [%rd1];
	setp.lt.u32 	%p2, %r6, 128;
	@%p2 bra 	$L__BB1_3;
	mov.b32 	%r7, 127;
	st.global.u32 	[%rd1], %r7;
$L__BB1_3:
	ret;

}


// ===== COMPILED SASS (sm_100) =====

	.target	sm_100

	.elftype	@"ET_EXEC"


//--------------------- .note.nv.tkinfo           --------------------------
	.section	.note.nv.tkinfo,"",@"SHT_NOTE"
	.sectionflags	@"SHF_NOTE_NV_TKINFO"
	.tkinfo
        /*0018*/ 	.word	0x00000002
        /*0030*/ 	.string	""
        /*0030*/ 	.string	"ptxas"
        /*0030*/ 	.string	"Cuda compilation tools, release 13.0, V13.0.88"
        /*0030*/ 	.string	"Build cuda_13.0.r13.0/compiler.36424714_0"
        /*0030*/ 	.string	"-arch sm_100 -m 64 "



//--------------------- .note.nv.cuinfo           --------------------------
	.section	.note.nv.cuinfo,"",@"SHT_NOTE"
	.sectionflags	@"SHF_NOTE_NV_CUINFO"
        /*0018*/ 	.short	0x0002
        /*001a*/ 	.short	0x0064
        /*001c*/ 	.short	0x0082
	.zero		2


//--------------------- .nv.info                  --------------------------
	.section	.nv.info,"",@"SHT_CUDA_INFO"
	.align	4


	//----- nvinfo : EIATTR_REGCOUNT
	.align		4
        /*0000*/ 	.byte	0x04, 0x2f
        /*0002*/ 	.short	(.L_1 - .L_0)
	.align		4
.L_0:
        /*0004*/ 	.word	index@(_Z16histogram_kernelPjS_jj)
        /*0008*/ 	.word	0x0000000a


	//----- nvinfo : EIATTR_FRAME_SIZE
	.align		4
.L_1:
        /*000c*/ 	.byte	0x04, 0x11
        /*000e*/ 	.short	(.L_3 - .L_2)
	.align		4
.L_2:
        /*0010*/ 	.word	index@(_Z16histogram_kernelPjS_jj)
        /*0014*/ 	.word	0x00000000


	//----- nvinfo : EIATTR_REGCOUNT
	.align		4
.L_3:
        /*0018*/ 	.byte	0x04, 0x2f
        /*001a*/ 	.short	(.L_5 - .L_4)
	.align		4
.L_4:
        /*001c*/ 	.word	index@(_Z14convert_kernelPjj)
        /*0020*/ 	.word	0x00000008


	//----- nvinfo : EIATTR_FRAME_SIZE
	.align		4
.L_5:
        /*0024*/ 	.byte	0x04, 0x11
        /*0026*/ 	.short	(.L_7 - .L_6)
	.align		4
.L_6:
        /*0028*/ 	.word	index@(_Z14convert_kernelPjj)
        /*002c*/ 	.word	0x00000000


	//----- nvinfo : EIATTR_MIN_STACK_SIZE
	.align		4
.L_7:
        /*0030*/ 	.byte	0x04, 0x12
        /*0032*/ 	.short	(.L_9 - .L_8)
	.align		4
.L_8:
        /*0034*/ 	.word	index@(_Z14convert_kernelPjj)
        /*0038*/ 	.word	0x00000000


	//----- nvinfo : EIATTR_MIN_STACK_SIZE
	.align		4
.L_9:
        /*003c*/ 	.byte	0x04, 0x12
        /*003e*/ 	.short	(.L_11 - .L_10)
	.align		4
.L_10:
        /*0040*/ 	.word	index@(_Z16histogram_kernelPjS_jj)
        /*0044*/ 	.word	0x00000000
.L_11:


//--------------------- .nv.compat                --------------------------
	.section	.nv.compat,"",@"SHT_CUDA_COMPAT_INFO"
	.align	4
        /*0000*/ 	.byte	0x02, 0x09, 0x00, 0x00, 0x02, 0x02, 0x01, 0x00, 0x02, 0x05, 0x05, 0x00, 0x03, 0x07, 0x01, 0x01
        /*0010*/ 	.byte	0x02, 0x03, 0x00, 0x00, 0x02, 0x06, 0x01, 0x00, 0x04, 0x0b, 0x08, 0x00, 0x09, 0x00, 0x00, 0x00
        /*0020*/ 	.byte	0x00, 0x00, 0x00, 0x00


//--------------------- .nv.info._Z14convert_kernelPjj --------------------------
	.section	.nv.info._Z14convert_kernelPjj,"",@"SHT_CUDA_INFO"
	.sectionflags	@""
	.align	4


	//----- nvinfo : EIATTR_CUDA_API_VERSION
	.align		4
        /*0000*/ 	.byte	0x04, 0x37
        /*0002*/ 	.short	(.L_13 - .L_12)
.L_12:
        /*0004*/ 	.word	0x00000082


	//----- nvinfo : EIATTR_KPARAM_INFO
	.align		4
.L_13:
        /*0008*/ 	.byte	0x04, 0x17
        /*000a*/ 	.short	(.L_15 - .L_14)
.L_14:
        /*000c*/ 	.word	0x00000000
        /*0010*/ 	.short	0x0001
        /*0012*/ 	.short	0x0008
        /*0014*/ 	.byte	0x00, 0xf0, 0x11, 0x00


	//----- nvinfo : EIATTR_KPARAM_INFO
	.align		4
.L_15:
        /*0018*/ 	.byte	0x04, 0x17
        /*001a*/ 	.short	(.L_17 - .L_16)
.L_16:
        /*001c*/ 	.word	0x00000000
        /*0020*/ 	.short	0x0000
        /*0022*/ 	.short	0x0000
        /*0024*/ 	.byte	0x00, 0xf5, 0x21, 0x00


	//----- nvinfo : EIATTR_SPARSE_MMA_MASK
	.align		4
.L_17:
        /*0028*/ 	.byte	0x03, 0x50
        /*002a*/ 	.short	0x0000


	//----- nvinfo : EIATTR_MAXREG_COUNT
	.align		4
        /*002c*/ 	.byte	0x03, 0x1b
        /*002e*/ 	.short	0x00ff


	//----- nvinfo : EIATTR_MERCURY_ISA_VERSION
	.align		4
        /*0030*/ 	.byte	0x03, 0x5f
        /*0032*/ 	.short	0x0101


	//----- nvinfo : EIATTR_VRC_CTA_INIT_COUNT
	.align		4
        /*0034*/ 	.byte	0x02, 0x4a
	.zero		1
	.zero		1


	//----- nvinfo : EIATTR_EXIT_INSTR_OFFSETS
	.align		4
        /*0038*/ 	.byte	0x04, 0x1c
        /*003a*/ 	.short	(.L_19 - .L_18)


	//   ....[0]....
.L_18:
        /*003c*/ 	.word	0x00000070


	//   ....[1]....
        /*0040*/ 	.word	0x000000d0


	//   ....[2]....
        /*0044*/ 	.word	0x00000100


	//----- nvinfo : EIATTR_CBANK_PARAM_SIZE
	.align		4
.L_19:
        /*0048*/ 	.byte	0x03, 0x19
        /*004a*/ 	.short	0x000c


	//----- nvinfo : EIATTR_PARAM_CBANK
	.align		4
        /*004c*/ 	.byte	0x04, 0x0a
        /*004e*/ 	.short	(.L_21 - .L_20)
	.align		4
.L_20:
        /*0050*/ 	.word	index@(.nv.constant0._Z14convert_kernelPjj)
        /*0054*/ 	.short	0x0380
        /*0056*/ 	.short	0x000c


	//----- nvinfo : EIATTR_SW_WAR
	.align		4
.L_21:
        /*0058*/ 	.byte	0x04, 0x36
        /*005a*/ 	.short	(.L_23 - .L_22)
.L_22:
        /*005c*/ 	.word	0x00000008
.L_23:


//--------------------- .nv.info._Z16histogram_kernelPjS_jj --------------------------
	.section	.nv.info._Z16histogram_kernelPjS_jj,"",@"SHT_CUDA_INFO"
	.sectionflags	@""
	.align	4


	//----- nvinfo : EIATTR_CUDA_API_VERSION
	.align		4
        /*0000*/ 	.byte	0x04, 0x37
        /*0002*/ 	.short	(.L_25 - .L_24)
.L_24:
        /*0004*/ 	.word	0x00000082


	//----- nvinfo : EIATTR_KPARAM_INFO
	.align		4
.L_25:
        /*0008*/ 	.byte	0x04, 0x17
        /*000a*/ 	.short	(.L_27 - .L_26)
.L_26:
        /*000c*/ 	.word	0x00000000
        /*0010*/ 	.short	0x0003
        /*0012*/ 	.short	0x0014
        /*0014*/ 	.byte	0x00, 0xf0, 0x11, 0x00


	//----- nvinfo : EIATTR_KPARAM_INFO
	.align		4
.L_27:
        /*0018*/ 	.byte	0x04, 0x17
        /*001a*/ 	.short	(.L_29 - .L_28)
.L_28:
        /*001c*/ 	.word	0x00000000
        /*0020*/ 	.short	0x0002
        /*0022*/ 	.short	0x0010
        /*0024*/ 	.byte	0x00, 0xf0, 0x11, 0x00


	//----- nvinfo : EIATTR_KPARAM_INFO
	.align		4
.L_29:
        /*0028*/ 	.byte	0x04, 0x17
        /*002a*/ 	.short	(.L_31 - .L_30)
.L_30:
        /*002c*/ 	.word	0x00000000
        /*0030*/ 	.short	0x0001
        /*0032*/ 	.short	0x0008
        /*0034*/ 	.byte	0x00, 0xf5, 0x21, 0x00


	//----- nvinfo : EIATTR_KPARAM_INFO
	.align		4
.L_31:
        /*0038*/ 	.byte	0x04, 0x17
        /*003a*/ 	.short	(.L_33 - .L_32)
.L_32:
        /*003c*/ 	.word	0x00000000
        /*0040*/ 	.short	0x0000
        /*0042*/ 	.short	0x0000
        /*0044*/ 	.byte	0x00, 0xf5, 0x21, 0x00


	//----- nvinfo : EIATTR_SPARSE_MMA_MASK
	.align		4
.L_33:
        /*0048*/ 	.byte	0x03, 0x50
        /*004a*/ 	.short	0x0000


	//----- nvinfo : EIATTR_MAXREG_COUNT
	.align		4
        /*004c*/ 	.byte	0x03, 0x1b
        /*004e*/ 	.short	0x00ff


	//----- nvinfo : EIATTR_MERCURY_ISA_VERSION
	.align		4
        /*0050*/ 	.byte	0x03, 0x5f
        /*0052*/ 	.short	0x0101


	//----- nvinfo : EIATTR_VRC_CTA_INIT_COUNT
	.align		4
        /*0054*/ 	.byte	0x02, 0x4a
	.zero		1
	.zero		1


	//----- nvinfo : EIATTR_EXIT_INSTR_OFFSETS
	.align		4
        /*0058*/ 	.byte	0x04, 0x1c
        /*005a*/ 	.short	(.L_35 - .L_34)


	//   ....[0]....
.L_34:
        /*005c*/ 	.word	0x00000070


	//   ....[1]....
        /*0060*/ 	.word	0x00000100


	//----- nvinfo : EIATTR_CBANK_PARAM_SIZE
	.align		4
.L_35:
        /*0064*/ 	.byte	0x03, 0x19
        /*0066*/ 	.short	0x0018


	//----- nvinfo : EIATTR_PARAM_CBANK
	.align		4
        /*0068*/ 	.byte	0x04, 0x0a
        /*006a*/ 	.short	(.L_37 - .L_36)
	.align		4
.L_36:
        /*006c*/ 	.word	index@(.nv.constant0._Z16histogram_kernelPjS_jj)
        /*0070*/ 	.short	0x0380
        /*0072*/ 	.short	0x0018


	//----- nvinfo : EIATTR_SW_WAR
	.align		4
.L_37:
        /*0074*/ 	.byte	0x04, 0x36
        /*0076*/ 	.short	(.L_39 - .L_38)
.L_38:
        /*0078*/ 	.word	0x00000008
.L_39:


//--------------------- .nv.callgraph             --------------------------
	.section	.nv.callgraph,"",@"SHT_CUDA_CALLGRAPH"
	.align	4
	.sectionentsize	8
	.align		4
        /*0000*/ 	.word	0x00000000
	.align		4
        /*0004*/ 	.word	0xffffffff
	.align		4
        /*0008*/ 	.word	0x00000000
	.align		4
        /*000c*/ 	.word	0xfffffffe
	.align		4
        /*0010*/ 	.word	0x00000000
	.align		4
        /*0014*/ 	.word	0xfffffffd
	.align		4
        /*0018*/ 	.word	0x00000000
	.align		4
        /*001c*/ 	.word	0xfffffffc


//--------------------- .text._Z14convert_kernelPjj --------------------------
	.section	.text._Z14convert_kernelPjj,"ax",@progbits
	.align	128
        .global         _Z14convert_kernelPjj
        .type           _Z14convert_kernelPjj,@function
        .size           _Z14convert_kernelPjj,(.L_x_2 - _Z14convert_kernelPjj)
        .other          _Z14convert_kernelPjj,@"STO_CUDA_ENTRY STV_DEFAULT"
_Z14convert_kernelPjj:
.text._Z14convert_kernelPjj:
[----:B------:R-:W-:Y:S01]  /*0000*/  LDC R1, c[0x0][0x37c] ;  /* 0x0000df00ff017b82 */ /* 0x000fe20000000800 */
[----:B------:R-:W0:Y:S01]  /*0010*/  S2R R5, SR_CTAID.X ;  /* 0x0000000000057919 */ /* 0x000e220000002500 */
[----:B------:R-:W0:Y:S01]  /*0020*/  LDCU UR4, c[0x0][0x360] ;  /* 0x00006c00ff0477ac */ /* 0x000e220008000800 */
[----:B------:R-:W0:Y:S01]  /*0030*/  S2R R0, SR_TID.X ;  /* 0x0000000000007919 */ /* 0x000e220000002100 */
[----:B------:R-:W1:Y:S01]  /*0040*/  LDCU UR5, c[0x0][0x388] ;  /* 0x00007100ff0577ac */ /* 0x000e620008000800 */
[----:B0-----:R-:W-:-:S05]  /*0050*/  IMAD R5, R5, UR4, R0 ;  /* 0x0000000405057c24 */ /* 0x001fca000f8e0200 */
[----:B-1----:R-:W-:-:S13]  /*0060*/  ISETP.GE.U32.AND P0, PT, R5, UR5, PT ;  /* 0x0000000505007c0c */ /* 0x002fda000bf06070 */
[----:B------:R-:W-:Y:S05]  /*0070*/  @P0 EXIT ;  /* 0x000000000000094d */ /* 0x000fea0003800000 */
[----:B------:R-:W0:Y:S01]  /*0080*/  LDC.64 R2, c[0x0][0x380] ;  /* 0x0000e000ff027b82 */ /* 0x000e220000000a00 */
[----:B------:R-:W1:Y:S01]  /*0090*/  LDCU.64 UR4, c[0x0][0x358] ;  /* 0x00006b00ff0477ac */ /* 0x000e620008000a00 */
[----:B0-----:R-:W-:-:S05]  /*00a0*/  IMAD.WIDE.U32 R2, R5, 0x4, R2 ;  /* 0x0000000405027825 */ /* 0x001fca00078e0002 */
[----:B-1----:R-:W2:Y:S02]  /*00b0*/  LDG.E R0, desc[UR4][R2.64] ;  /* 0x0000000402007981 */ /* 0x002ea4000c1e1900 */
[----:B--2---:R-:W-:-:S13]  /*00c0*/  ISETP.GE.U32.AND P0, PT, R0, 0x80, PT ;  /* 0x000000800000780c */ /* 0x004fda0003f06070 */
[----:B------:R-:W-:Y:S05]  /*00d0*/  @!P0 EXIT ;  /* 0x000000000000894d */ /* 0x000fea0003800000 */
[----:B------:R-:W-:-:S05]  /*00e0*/  HFMA2 R5, -RZ, RZ, 0, 7.569789886474609375e-06 ;  /* 0x0000007fff057431 */ /* 0x000fca00000001ff */
[----:B------:R-:W-:Y:S01]  /*00f0*/  STG.E desc[UR4][R2.64], R5 ;  /* 0x0000000502007986 */ /* 0x000fe2000c101904 */
[----:B------:R-:W-:Y:S05]  /*0100*/  EXIT ;  /* 0x000000000000794d */ /* 0x000fea0003800000 */
.L_x_0:
[----:B------:R-:W-:-:S00]  /*0110*/  BRA `(.L_x_0) ;  /* 0xfffffffc00fc7947 */ /* 0x000fc0000383ffff */
[----:B------:R-:W-:-:S00]  /*0120*/  NOP ;  /* 0x0000000000007918 */ /* 0x000fc00000000000 */
        /* <DEDUP_REMOVED lines=13> */
.L_x_2:


//--------------------- .text._Z16histogram_kernelPjS_jj --------------------------
	.section	.text._Z16histogram_kernelPjS_jj,"ax",@progbits
	.align	128
        .global         _Z16histogram_kernelPjS_jj
        .type           _Z16histogram_kernelPjS_jj,@function
        .size           _Z16histogram_kernelPjS_jj,(.L_x_3 - _Z16histogram_kernelPjS_jj)
        .other          _Z16histogram_kernelPjS_jj,@"STO_CUDA_ENTRY STV_DEFAULT"
_Z16histogram_kernelPjS_jj:
.text._Z16histogram_kernelPjS_jj:
        /* <DEDUP_REMOVED lines=10> */
[----:B0-----:R-:W-:-:S06]  /*00a0*/  IMAD.WIDE.U32 R2, R5, 0x4, R2 ;  /* 0x0000000405027825 */ /* 0x001fcc00078e0002 */
[----:B------:R-:W0:Y:S01]  /*00b0*/  LDC.64 R4, c[0x0][0x388] ;  /* 0x0000e200ff047b82 */ /* 0x000e220000000a00 */
[----:B-1----:R-:W0:Y:S01]  /*00c0*/  LDG.E R3, desc[UR4][R2.64] ;  /* 0x0000000402037981 */ /* 0x002e22000c1e1900 */
[----:B------:R-:W-:Y:S02]  /*00d0*/  HFMA2 R7, -RZ, RZ, 0, 5.9604644775390625e-08 ;  /* 0x00000001ff077431 */ /* 0x000fe400000001ff */
[----:B0-----:R-:W-:-:S05]  /*00e0*/  IMAD.WIDE.U32 R4, R3, 0x4, R4 ;  /* 0x0000000403047825 */ /* 0x001fca00078e0004 */
[----:B------:R-:W-:Y:S01]  /*00f0*/  REDG.E.ADD.STRONG.GPU desc[UR4][R4.64], R7 ;  /* 0x000000070400798e */ /* 0x000fe2000c12e104 */
[----:B------:R-:W-:Y:S05]  /*0100*/  EXIT ;  /* 0x000000000000794d */ /* 0x000fea0003800000 */
.L_x_1:
        /* <DEDUP_REMOVED lines=15> */
.L_x_3:


//--------------------- .nv.shared.reserved.0     --------------------------
	.section	.nv.shared.reserved.0,"aw",@nobits
	.weak		__nv_reservedSMEM_offset_0_alias
	.size		__nv_reservedSMEM_offset_0_alias, 0, 64
	.other		__nv_reservedSMEM_offset_0_alias,@"STO_CUDA_RESERVED_SHARED STV_DEFAULT"
__nv_reservedSMEM_offset_0_alias:
	.zero		0
	.zero		64


//--------------------- .nv.constant0._Z14convert_kernelPjj --------------------------
	.section	.nv.constant0._Z14convert_kernelPjj,"a",@progbits
	.sectionflags	@""
	.align	4
.nv.constant0._Z14convert_kernelPjj:
	.zero		908


//--------------------- .nv.constant0._Z16histogram_kernelPjS_jj --------------------------
	.section	.nv.constant0._Z16histogram_kernelPjS_jj,"a",@progbits
	.sectionflags	@""
	.align	4
.nv.constant0._Z16histogram_kernelPjS_jj:
	.zero		920


//--------------------- SYMBOLS --------------------------

	.type		.nv.reservedSmem.offset0,@object
	.size		.nv.reservedSmem.offset0,0x4
